//
// Generated by NVIDIA NVVM Compiler
//
// Compiler Build ID: CL-36424714
// Cuda compilation tools, release 13.0, V13.0.88
// Based on NVVM 20.0.0
//

.version 9.0
.target sm_100
.address_size 64

	// .globl	_Z13sanity_kernelPm

.visible .entry _Z13sanity_kernelPm(
	.param .u64 .ptr .align 1 _Z13sanity_kernelPm_param_0
)
{
	.reg .b64 	%rd<21>;

	ld.param.u64 	%rd19, [_Z13sanity_kernelPm_param_0];
	cvta.to.global.u64 	%rd20, %rd19;
	mov.b64 	%rd1, 1;
	mov.b64 	%rd2, 0;
	mov.u64 	%rd3, %rd2;
	mov.u64 	%rd4, %rd2;
	mov.u64 	%rd5, %rd2;
	mov.u64 	%rd6, %rd2;
	// begin inline asm
	add.cc.u64 %rd1, %rd1, %rd1;
	addc.cc.u64 %rd2, %rd2, %rd6;
	addc.cc.u64 %rd3, %rd3, %rd6;
	addc.cc.u64 %rd4, %rd4, %rd6;
	addc.cc.u64 %rd5, %rd5, %rd6;
	addc.u64 %rd6, %rd6, %rd6;
	
	// end inline asm
	st.global.u64 	[%rd20], %rd1;
	ret;

}


// ===== COMPILED SASS (sm_100) =====

	.target	sm_100

	.elftype	@"ET_EXEC"


//--------------------- .note.nv.tkinfo           --------------------------
	.section	.note.nv.tkinfo,"",@"SHT_NOTE"
	.sectionflags	@"SHF_NOTE_NV_TKINFO"
	.tkinfo
        /*0018*/ 	.word	0x00000002
        /*0030*/ 	.string	""
        /*0030*/ 	.string	"ptxas"
        /*0030*/ 	.string	"Cuda compilation tools, release 13.0, V13.0.88"
        /*0030*/ 	.string	"Build cuda_13.0.r13.0/compiler.36424714_0"
        /*0030*/ 	.string	"-arch sm_100 -m 64 "



//--------------------- .note.nv.cuinfo           --------------------------
	.section	.note.nv.cuinfo,"",@"SHT_NOTE"
	.sectionflags	@"SHF_NOTE_NV_CUINFO"
        /*0018*/ 	.short	0x0002
        /*001a*/ 	.short	0x0064
        /*001c*/ 	.short	0x0082
	.zero		2


//--------------------- .nv.info                  --------------------------
	.section	.nv.info,"",@"SHT_CUDA_INFO"
	.align	4


	//----- nvinfo : EIATTR_REGCOUNT
	.align		4
        /*0000*/ 	.byte	0x04, 0x2f
        /*0002*/ 	.short	(.L_1 - .L_0)
	.align		4
.L_0:
        /*0004*/ 	.word	index@(_Z13sanity_kernelPm)
        /*0008*/ 	.word	0x00000008


	//----- nvinfo : EIATTR_FRAME_SIZE
	.align		4
.L_1:
        /*000c*/ 	.byte	0x04, 0x11
        /*000e*/ 	.short	(.L_3 - .L_2)
	.align		4
.L_2:
        /*0010*/ 	.word	index@(_Z13sanity_kernelPm)
        /*0014*/ 	.word	0x00000000


	//----- nvinfo : EIATTR_MIN_STACK_SIZE
	.align		4
.L_3:
        /*0018*/ 	.byte	0x04, 0x12
        /*001a*/ 	.short	(.L_5 - .L_4)
	.align		4
.L_4:
        /*001c*/ 	.word	index@(_Z13sanity_kernelPm)
        /*0020*/ 	.word	0x00000000
.L_5:


//--------------------- .nv.compat                --------------------------
	.section	.nv.compat,"",@"SHT_CUDA_COMPAT_INFO"
	.align	4
        /*0000*/ 	.byte	0x02, 0x09, 0x00, 0x00, 0x02, 0x02, 0x01, 0x00, 0x02, 0x05, 0x05, 0x00, 0x03, 0x07, 0x01, 0x01
        /*0010*/ 	.byte	0x02, 0x03, 0x00, 0x00, 0x02, 0x06, 0x01, 0x00, 0x04, 0x0b, 0x08, 0x00, 0x09, 0x00, 0x00, 0x00
        /*0020*/ 	.byte	0x00, 0x00, 0x00, 0x00


//--------------------- .nv.info._Z13sanity_kernelPm --------------------------
	.section	.nv.info._Z13sanity_kernelPm,"",@"SHT_CUDA_INFO"
	.sectionflags	@""
	.align	4


	//----- nvinfo : EIATTR_CUDA_API_VERSION
	.align		4
        /*0000*/ 	.byte	0x04, 0x37
        /*0002*/ 	.short	(.L_7 - .L_6)
.L_6:
        /*0004*/ 	.word	0x00000082


	//----- nvinfo : EIATTR_KPARAM_INFO
	.align		4
.L_7:
        /*0008*/ 	.byte	0x04, 0x17
        /*000a*/ 	.short	(.L_9 - .L_8)
.L_8:
        /*000c*/ 	.word	0x00000000
        /*0010*/ 	.short	0x0000
        /*0012*/ 	.short	0x0000
        /*0014*/ 	.byte	0x00, 0xf5, 0x21, 0x00


	//----- nvinfo : EIATTR_SPARSE_MMA_MASK
	.align		4
.L_9:
        /*0018*/ 	.byte	0x03, 0x50
        /*001a*/ 	.short	0x0000


	//----- nvinfo : EIATTR_MAXREG_COUNT
	.align		4
        /*001c*/ 	.byte	0x03, 0x1b
        /*001e*/ 	.short	0x00ff


	//----- nvinfo : EIATTR_MERCURY_ISA_VERSION
	.align		4
        /*0020*/ 	.byte	0x03, 0x5f
        /*0022*/ 	.short	0x0101


	//----- nvinfo : EIATTR_VRC_CTA_INIT_COUNT
	.align		4
        /*0024*/ 	.byte	0x02, 0x4a
	.zero		1
	.zero		1


	//----- nvinfo : EIATTR_EXIT_INSTR_OFFSETS
	.align		4
        /*0028*/ 	.byte	0x04, 0x1c
        /*002a*/ 	.short	(.L_11 - .L_10)


	//   ....[0]....
.L_10:
        /*002c*/ 	.word	0x00000060


	//----- nvinfo : EIATTR_CBANK_PARAM_SIZE
	.align		4
.L_11:
        /*0030*/ 	.byte	0x03, 0x19
        /*0032*/ 	.short	0x0008


	//----- nvinfo : EIATTR_PARAM_CBANK
	.align		4
        /*0034*/ 	.byte	0x04, 0x0a
        /*0036*/ 	.short	(.L_13 - .L_12)
	.align		4
.L_12:
        /*0038*/ 	.word	index@(.nv.constant0._Z13sanity_kernelPm)
        /*003c*/ 	.short	0x0380
        /*003e*/ 	.short	0x0008


	//----- nvinfo : EIATTR_SW_WAR
	.align		4
.L_13:
        /*0040*/ 	.byte	0x04, 0x36
        /*0042*/ 	.short	(.L_15 - .L_14)
.L_14:
        /*0044*/ 	.word	0x00000008
.L_15:


//--------------------- .nv.callgraph             --------------------------
	.section	.nv.callgraph,"",@"SHT_CUDA_CALLGRAPH"
	.align	4
	.sectionentsize	8
	.align		4
        /*0000*/ 	.word	0x00000000
	.align		4
        /*0004*/ 	.word	0xffffffff
	.align		4
        /*0008*/ 	.word	0x00000000
	.align		4
        /*000c*/ 	.word	0xfffffffe
	.align		4
        /*0010*/ 	.word	0x00000000
	.align		4
        /*0014*/ 	.word	0xfffffffd
	.align		4
        /*0018*/ 	.word	0x00000000
	.align		4
        /*001c*/ 	.word	0xfffffffc


//--------------------- .text._Z13sanity_kernelPm --------------------------
	.section	.text._Z13sanity_kernelPm,"ax",@progbits
	.align	128
        .global         _Z13sanity_kernelPm
        .type           _Z13sanity_kernelPm,@function
        .size           _Z13sanity_kernelPm,(.L_x_1 - _Z13sanity_kernelPm)
        .other          _Z13sanity_kernelPm,@"STO_CUDA_ENTRY STV_DEFAULT"
_Z13sanity_kernelPm:
.text._Z13sanity_kernelPm:
[----:B------:R-:W-:Y:S08]  /*0000*/  LDC R1, c[0x0][0x37c] ;  /* 0x0000df00ff017b82 */ /* 0x000ff00000000800 */
[----:B------:R-:W0:Y:S01]  /*0010*/  LDC.64 R2, c[0x0][0x380] ;  /* 0x0000e000ff027b82 */ /* 0x000e220000000a00 */
[----:B------:R-:W0:Y:S01]  /*0020*/  LDCU.64 UR4, c[0x0][0x358] ;  /* 0x00006b00ff0477ac */ /* 0x000e220008000a00 */
[----:B------:R-:W-:Y:S01]  /*0030*/  HFMA2 R4, -RZ, RZ, 0, 1.1920928955078125e-07 ;  /* 0x00000002ff047431 */ /* 0x000fe200000001ff */
[----:B------:R-:W-:-:S05]  /*0040*/  MOV R5, 0x0 ;  /* 0x0000000000057802 */ /* 0x000fca0000000f00 */
[----:B0-----:R-:W-:Y:S01]  /*0050*/  STG.E.64 desc[UR4][R2.64], R4 ;  /* 0x0000000402007986 */ /* 0x001fe2000c101b04 */
[----:B------:R-:W-:Y:S05]  /*0060*/  EXIT ;  /* 0x000000000000794d */ /* 0x000fea0003800000 */
.L_x_0:
[----:B------:R-:W-:-:S00]  /*0070*/  BRA `(.L_x_0) ;  /* 0xfffffffc00fc7947 */ /* 0x000fc0000383ffff */
[----:B------:R-:W-:-:S00]  /*0080*/  NOP ;  /* 0x0000000000007918 */ /* 0x000fc00000000000 */
[----:B------:R-:W-:-:S00]  /*0090*/  NOP ;  /* 0x0000000000007918 */ /* 0x000fc00000000000 */
[----:B------:R-:W-:-:S00]  /*00a0*/  NOP ;  /* 0x0000000000007918 */ /* 0x000fc00000000000 */
[----:B------:R-:W-:-:S00]  /*00b0*/  NOP ;  /* 0x0000000000007918 */ /* 0x000fc00000000000 */
[----:B------:R-:W-:-:S00]  /*00c0*/  NOP ;  /* 0x0000000000007918 */ /* 0x000fc00000000000 */
[----:B------:R-:W-:-:S00]  /*00d0*/  NOP ;  /* 0x0000000000007918 */ /* 0x000fc00000000000 */
[----:B------:R-:W-:-:S00]  /*00e0*/  NOP ;  /* 0x0000000000007918 */ /* 0x000fc00000000000 */
[----:B------:R-:W-:-:S00]  /*00f0*/  NOP ;  /* 0x0000000000007918 */ /* 0x000fc00000000000 */
.L_x_1:


//--------------------- .nv.shared.reserved.0     --------------------------
	.section	.nv.shared.reserved.0,"aw",@nobits
	.weak		__nv_reservedSMEM_offset_0_alias
	.size		__nv_reservedSMEM_offset_0_alias, 0, 64
	.other		__nv_reservedSMEM_offset_0_alias,@"STO_CUDA_RESERVED_SHARED STV_DEFAULT"
__nv_reservedSMEM_offset_0_alias:
	.zero		0
	.zero		64


//--------------------- .nv.constant0._Z13sanity_kernelPm --------------------------
	.section	.nv.constant0._Z13sanity_kernelPm,"a",@progbits
	.sectionflags	@""
	.align	4
.nv.constant0._Z13sanity_kernelPm:
	.zero		904


//--------------------- SYMBOLS --------------------------

	.type		.nv.reservedSmem.offset0,@object
	.size		.nv.reservedSmem.offset0,0x4
